//
// Generated by NVIDIA NVVM Compiler
//
// Compiler Build ID: CL-36424714
// Cuda compilation tools, release 13.0, V13.0.88
// Based on NVVM 20.0.0
//

.version 9.0
.target sm_100
.address_size 64

	// .globl	_Z10matrix_addPiS_S_i

.visible .entry _Z10matrix_addPiS_S_i(
	.param .u64 .ptr .align 1 _Z10matrix_addPiS_S_i_param_0,
	.param .u64 .ptr .align 1 _Z10matrix_addPiS_S_i_param_1,
	.param .u64 .ptr .align 1 _Z10matrix_addPiS_S_i_param_2,
	.param .u32 _Z10matrix_addPiS_S_i_param_3
)
{
	.reg .pred 	%p<2>;
	.reg .b32 	%r<15>;
	.reg .b64 	%rd<11>;

	ld.param.u64 	%rd1, [_Z10matrix_addPiS_S_i_param_0];
	ld.param.u64 	%rd2, [_Z10matrix_addPiS_S_i_param_1];
	ld.param.u64 	%rd3, [_Z10matrix_addPiS_S_i_param_2];
	ld.param.u32 	%r3, [_Z10matrix_addPiS_S_i_param_3];
	mov.u32 	%r4, %ctaid.y;
	mov.u32 	%r5, %ntid.y;
	mov.u32 	%r6, %tid.y;
	mad.lo.s32 	%r1, %r4, %r5, %r6;
	mov.u32 	%r7, %ctaid.x;
	mov.u32 	%r8, %ntid.x;
	mov.u32 	%r9, %tid.x;
	mad.lo.s32 	%r2, %r7, %r8, %r9;
	max.s32 	%r10, %r1, %r2;
	setp.ge.s32 	%p1, %r10, %r3;
	@%p1 bra 	$L__BB0_2;
	cvta.to.global.u64 	%rd4, %rd1;
	cvta.to.global.u64 	%rd5, %rd2;
	cvta.to.global.u64 	%rd6, %rd3;
	mad.lo.s32 	%r11, %r3, %r1, %r2;
	mul.wide.s32 	%rd7, %r11, 4;
	add.s64 	%rd8, %rd4, %rd7;
	ld.global.u32 	%r12, [%rd8];
	add.s64 	%rd9, %rd5, %rd7;
	ld.global.u32 	%r13, [%rd9];
	add.s32 	%r14, %r13, %r12;
	add.s64 	%rd10, %rd6, %rd7;
	st.global.u32 	[%rd10], %r14;
$L__BB0_2:
	ret;

}


// ===== COMPILED SASS (sm_100) =====

	.target	sm_100

	.elftype	@"ET_EXEC"


//--------------------- .note.nv.tkinfo           --------------------------
	.section	.note.nv.tkinfo,"",@"SHT_NOTE"
	.sectionflags	@"SHF_NOTE_NV_TKINFO"
	.tkinfo
        /*0018*/ 	.word	0x00000002
        /*0030*/ 	.string	""
        /*0030*/ 	.string	"ptxas"
        /*0030*/ 	.string	"Cuda compilation tools, release 13.0, V13.0.88"
        /*0030*/ 	.string	"Build cuda_13.0.r13.0/compiler.36424714_0"
        /*0030*/ 	.string	"-arch sm_100 -m 64 "



//--------------------- .note.nv.cuinfo           --------------------------
	.section	.note.nv.cuinfo,"",@"SHT_NOTE"
	.sectionflags	@"SHF_NOTE_NV_CUINFO"
        /*0018*/ 	.short	0x0002
        /*001a*/ 	.short	0x0064
        /*001c*/ 	.short	0x0082
	.zero		2


//--------------------- .nv.info                  --------------------------
	.section	.nv.info,"",@"SHT_CUDA_INFO"
	.align	4


	//----- nvinfo : EIATTR_REGCOUNT
	.align		4
        /*0000*/ 	.byte	0x04, 0x2f
        /*0002*/ 	.short	(.L_1 - .L_0)
	.align		4
.L_0:
        /*0004*/ 	.word	index@(_Z10matrix_addPiS_S_i)
        /*0008*/ 	.word	0x0000000c


	//----- nvinfo : EIATTR_FRAME_SIZE
	.align		4
.L_1:
        /*000c*/ 	.byte	0x04, 0x11
        /*000e*/ 	.short	(.L_3 - .L_2)
	.align		4
.L_2:
        /*0010*/ 	.word	index@(_Z10matrix_addPiS_S_i)
        /*0014*/ 	.word	0x00000000


	//----- nvinfo : EIATTR_MIN_STACK_SIZE
	.align		4
.L_3:
        /*0018*/ 	.byte	0x04, 0x12
        /*001a*/ 	.short	(.L_5 - .L_4)
	.align		4
.L_4:
        /*001c*/ 	.word	index@(_Z10matrix_addPiS_S_i)
        /*0020*/ 	.word	0x00000000
.L_5:


//--------------------- .nv.compat                --------------------------
	.section	.nv.compat,"",@"SHT_CUDA_COMPAT_INFO"
	.align	4
        /*0000*/ 	.byte	0x02, 0x09, 0x00, 0x00, 0x02, 0x02, 0x01, 0x00, 0x02, 0x05, 0x05, 0x00, 0x03, 0x07, 0x01, 0x01
        /*0010*/ 	.byte	0x02, 0x03, 0x00, 0x00, 0x02, 0x06, 0x01, 0x00, 0x04, 0x0b, 0x08, 0x00, 0x09, 0x00, 0x00, 0x00
        /*0020*/ 	.byte	0x00, 0x00, 0x00, 0x00


//--------------------- .nv.info._Z10matrix_addPiS_S_i --------------------------
	.section	.nv.info._Z10matrix_addPiS_S_i,"",@"SHT_CUDA_INFO"
	.sectionflags	@""
	.align	4


	//----- nvinfo : EIATTR_CUDA_API_VERSION
	.align		4
        /*0000*/ 	.byte	0x04, 0x37
        /*0002*/ 	.short	(.L_7 - .L_6)
.L_6:
        /*0004*/ 	.word	0x00000082


	//----- nvinfo : EIATTR_KPARAM_INFO
	.align		4
.L_7:
        /*0008*/ 	.byte	0x04, 0x17
        /*000a*/ 	.short	(.L_9 - .L_8)
.L_8:
        /*000c*/ 	.word	0x00000000
        /*0010*/ 	.short	0x0003
        /*0012*/ 	.short	0x0018
        /*0014*/ 	.byte	0x00, 0xf0, 0x11, 0x00


	//----- nvinfo : EIATTR_KPARAM_INFO
	.align		4
.L_9:
        /*0018*/ 	.byte	0x04, 0x17
        /*001a*/ 	.short	(.L_11 - .L_10)
.L_10:
        /*001c*/ 	.word	0x00000000
        /*0020*/ 	.short	0x0002
        /*0022*/ 	.short	0x0010
        /*0024*/ 	.byte	0x00, 0xf5, 0x21, 0x00


	//----- nvinfo : EIATTR_KPARAM_INFO
	.align		4
.L_11:
        /*0028*/ 	.byte	0x04, 0x17
        /*002a*/ 	.short	(.L_13 - .L_12)
.L_12:
        /*002c*/ 	.word	0x00000000
        /*0030*/ 	.short	0x0001
        /*0032*/ 	.short	0x0008
        /*0034*/ 	.byte	0x00, 0xf5, 0x21, 0x00


	//----- nvinfo : EIATTR_KPARAM_INFO
	.align		4
.L_13:
        /*0038*/ 	.byte	0x04, 0x17
        /*003a*/ 	.short	(.L_15 - .L_14)
.L_14:
        /*003c*/ 	.word	0x00000000
        /*0040*/ 	.short	0x0000
        /*0042*/ 	.short	0x0000
        /*0044*/ 	.byte	0x00, 0xf5, 0x21, 0x00


	//----- nvinfo : EIATTR_SPARSE_MMA_MASK
	.align		4
.L_15:
        /*0048*/ 	.byte	0x03, 0x50
        /*004a*/ 	.short	0x0000


	//----- nvinfo : EIATTR_MAXREG_COUNT
	.align		4
        /*004c*/ 	.byte	0x03, 0x1b
        /*004e*/ 	.short	0x00ff


	//----- nvinfo : EIATTR_MERCURY_ISA_VERSION
	.align		4
        /*0050*/ 	.byte	0x03, 0x5f
        /*0052*/ 	.short	0x0101


	//----- nvinfo : EIATTR_VRC_CTA_INIT_COUNT
	.align		4
        /*0054*/ 	.byte	0x02, 0x4a
	.zero		1
	.zero		1


	//----- nvinfo : EIATTR_EXIT_INSTR_OFFSETS
	.align		4
        /*0058*/ 	.byte	0x04, 0x1c
        /*005a*/ 	.short	(.L_17 - .L_16)


	//   ....[0]....
.L_16:
        /*005c*/ 	.word	0x000000c0


	//   ....[1]....
        /*0060*/ 	.word	0x00000190


	//----- nvinfo : EIATTR_CBANK_PARAM_SIZE
	.align		4
.L_17:
        /*0064*/ 	.byte	0x03, 0x19
        /*0066*/ 	.short	0x001c


	//----- nvinfo : EIATTR_PARAM_CBANK
	.align		4
        /*0068*/ 	.byte	0x04, 0x0a
        /*006a*/ 	.short	(.L_19 - .L_18)
	.align		4
.L_18:
        /*006c*/ 	.word	index@(.nv.constant0._Z10matrix_addPiS_S_i)
        /*0070*/ 	.short	0x0380
        /*0072*/ 	.short	0x001c


	//----- nvinfo : EIATTR_SW_WAR
	.align		4
.L_19:
        /*0074*/ 	.byte	0x04, 0x36
        /*0076*/ 	.short	(.L_21 - .L_20)
.L_20:
        /*0078*/ 	.word	0x00000008
.L_21:


//--------------------- .nv.callgraph             --------------------------
	.section	.nv.callgraph,"",@"SHT_CUDA_CALLGRAPH"
	.align	4
	.sectionentsize	8
	.align		4
        /*0000*/ 	.word	0x00000000
	.align		4
        /*0004*/ 	.word	0xffffffff
	.align		4
        /*0008*/ 	.word	0x00000000
	.align		4
        /*000c*/ 	.word	0xfffffffe
	.align		4
        /*0010*/ 	.word	0x00000000
	.align		4
        /*0014*/ 	.word	0xfffffffd
	.align		4
        /*0018*/ 	.word	0x00000000
	.align		4
        /*001c*/ 	.word	0xfffffffc


//--------------------- .text._Z10matrix_addPiS_S_i --------------------------
	.section	.text._Z10matrix_addPiS_S_i,"ax",@progbits
	.align	128
        .global         _Z10matrix_addPiS_S_i
        .type           _Z10matrix_addPiS_S_i,@function
        .size           _Z10matrix_addPiS_S_i,(.L_x_1 - _Z10matrix_addPiS_S_i)
        .other          _Z10matrix_addPiS_S_i,@"STO_CUDA_ENTRY STV_DEFAULT"
_Z10matrix_addPiS_S_i:
.text._Z10matrix_addPiS_S_i:
[----:B------:R-:W-:Y:S01]  /*0000*/  LDC R1, c[0x0][0x37c] ;  /* 0x0000df00ff017b82 */ /* 0x000fe20000000800 */
[----:B------:R-:W0:Y:S07]  /*0010*/  S2R R3, SR_TID.Y ;  /* 0x0000000000037919 */ /* 0x000e2e0000002200 */
[----:B------:R-:W0:Y:S01]  /*0020*/  LDC R0, c[0x0][0x364] ;  /* 0x0000d900ff007b82 */ /* 0x000e220000000800 */
[----:B------:R-:W1:Y:S01]  /*0030*/  LDCU UR6, c[0x0][0x398] ;  /* 0x00007300ff0677ac */ /* 0x000e620008000800 */
[----:B------:R-:W2:Y:S06]  /*0040*/  S2R R2, SR_TID.X ;  /* 0x0000000000027919 */ /* 0x000eac0000002100 */
[----:B------:R-:W0:Y:S08]  /*0050*/  S2UR UR4, SR_CTAID.Y ;  /* 0x00000000000479c3 */ /* 0x000e300000002600 */
[----:B------:R-:W2:Y:S08]  /*0060*/  S2UR UR5, SR_CTAID.X ;  /* 0x00000000000579c3 */ /* 0x000eb00000002500 */
[----:B------:R-:W2:Y:S01]  /*0070*/  LDC R7, c[0x0][0x360] ;  /* 0x0000d800ff077b82 */ /* 0x000ea20000000800 */
[----:B0-----:R-:W-:-:S02]  /*0080*/  IMAD R0, R0, UR4, R3 ;  /* 0x0000000400007c24 */ /* 0x001fc4000f8e0203 */
[----:B--2---:R-:W-:-:S05]  /*0090*/  IMAD R7, R7, UR5, R2 ;  /* 0x0000000507077c24 */ /* 0x004fca000f8e0202 */
[----:B------:R-:W-:-:S04]  /*00a0*/  VIMNMX R2, PT, PT, R0, R7, !PT ;  /* 0x0000000700027248 */ /* 0x000fc80007fe0100 */
[----:B-1----:R-:W-:-:S13]  /*00b0*/  ISETP.GE.AND P0, PT, R2, UR6, PT ;  /* 0x0000000602007c0c */ /* 0x002fda000bf06270 */
[----:B------:R-:W-:Y:S05]  /*00c0*/  @P0 EXIT ;  /* 0x000000000000094d */ /* 0x000fea0003800000 */
[----:B------:R-:W0:Y:S01]  /*00d0*/  LDC.64 R2, c[0x0][0x380] ;  /* 0x0000e000ff027b82 */ /* 0x000e220000000a00 */
[----:B------:R-:W1:Y:S01]  /*00e0*/  LDCU.64 UR4, c[0x0][0x358] ;  /* 0x00006b00ff0477ac */ /* 0x000e620008000a00 */
[----:B------:R-:W-:-:S06]  /*00f0*/  IMAD R9, R0, UR6, R7 ;  /* 0x0000000600097c24 */ /* 0x000fcc000f8e0207 */
[----:B------:R-:W2:Y:S08]  /*0100*/  LDC.64 R4, c[0x0][0x388] ;  /* 0x0000e200ff047b82 */ /* 0x000eb00000000a00 */
[----:B------:R-:W3:Y:S01]  /*0110*/  LDC.64 R6, c[0x0][0x390] ;  /* 0x0000e400ff067b82 */ /* 0x000ee20000000a00 */
[----:B0-----:R-:W-:-:S06]  /*0120*/  IMAD.WIDE R2, R9, 0x4, R2 ;  /* 0x0000000409027825 */ /* 0x001fcc00078e0202 */
[----:B-1----:R-:W4:Y:S01]  /*0130*/  LDG.E R2, desc[UR4][R2.64] ;  /* 0x0000000402027981 */ /* 0x002f22000c1e1900 */
[----:B--2---:R-:W-:-:S06]  /*0140*/  IMAD.WIDE R4, R9, 0x4, R4 ;  /* 0x0000000409047825 */ /* 0x004fcc00078e0204 */
[----:B------:R-:W4:Y:S01]  /*0150*/  LDG.E R5, desc[UR4][R4.64] ;  /* 0x0000000404057981 */ /* 0x000f22000c1e1900 */
[----:B---3--:R-:W-:Y:S01]  /*0160*/  IMAD.WIDE R6, R9, 0x4, R6 ;  /* 0x0000000409067825 */ /* 0x008fe200078e0206 */
[----:B----4-:R-:W-:-:S05]  /*0170*/  IADD3 R9, PT, PT, R2, R5, RZ ;  /* 0x0000000502097210 */ /* 0x010fca0007ffe0ff */
[----:B------:R-:W-:Y:S01]  /*0180*/  STG.E desc[UR4][R6.64], R9 ;  /* 0x0000000906007986 */ /* 0x000fe2000c101904 */
[----:B------:R-:W-:Y:S05]  /*0190*/  EXIT ;  /* 0x000000000000794d */ /* 0x000fea0003800000 */
.L_x_0:
[----:B------:R-:W-:-:S00]  /*01a0*/  BRA `(.L_x_0) ;  /* 0xfffffffc00fc7947 */ /* 0x000fc0000383ffff */
[----:B------:R-:W-:-:S00]  /*01b0*/  NOP ;  /* 0x0000000000007918 */ /* 0x000fc00000000000 */
        /* <DEDUP_REMOVED lines=12> */
.L_x_1:


//--------------------- .nv.shared.reserved.0     --------------------------
	.section	.nv.shared.reserved.0,"aw",@nobits
	.weak		__nv_reservedSMEM_offset_0_alias
	.size		__nv_reservedSMEM_offset_0_alias, 0, 64
	.other		__nv_reservedSMEM_offset_0_alias,@"STO_CUDA_RESERVED_SHARED STV_DEFAULT"
__nv_reservedSMEM_offset_0_alias:
	.zero		0
	.zero		64


//--------------------- .nv.constant0._Z10matrix_addPiS_S_i --------------------------
	.section	.nv.constant0._Z10matrix_addPiS_S_i,"a",@progbits
	.sectionflags	@""
	.align	4
.nv.constant0._Z10matrix_addPiS_S_i:
	.zero		924


//--------------------- SYMBOLS --------------------------

	.type		.nv.reservedSmem.offset0,@object
	.size		.nv.reservedSmem.offset0,0x4
